//
// Generated by NVIDIA NVVM Compiler
//
// Compiler Build ID: CL-36424714
// Cuda compilation tools, release 13.0, V13.0.88
// Based on NVVM 20.0.0
//

.version 9.0
.target sm_100
.address_size 64

	// .globl	_Z12MatMulKernelii
.global .attribute(.managed) .align 4 .b8 A[4000000];
.global .attribute(.managed) .align 4 .b8 B[4000000];
.global .attribute(.managed) .align 4 .b8 C[4000000];
// _ZZ12MatMulKerneliiE2As has been demoted
// _ZZ12MatMulKerneliiE2Bs has been demoted

.visible .entry _Z12MatMulKernelii(
	.param .u32 _Z12MatMulKernelii_param_0,
	.param .u32 _Z12MatMulKernelii_param_1
)
{
	.reg .pred 	%p<4>;
	.reg .b32 	%r<37>;
	.reg .b32 	%f<101>;
	.reg .b64 	%rd<16>;
	.reg .b64 	%fd<65>;
	// demoted variable
	.shared .align 4 .b8 _ZZ12MatMulKerneliiE2As[4096];
	// demoted variable
	.shared .align 4 .b8 _ZZ12MatMulKerneliiE2Bs[4096];
	ld.param.u32 	%r9, [_Z12MatMulKernelii_param_0];
	mov.u32 	%r10, %ctaid.y;
	shl.b32 	%r11, %r10, 5;
	mov.u32 	%r1, %tid.y;
	add.s32 	%r2, %r11, %r1;
	mov.u32 	%r12, %ctaid.x;
	shl.b32 	%r13, %r12, 5;
	mov.u32 	%r3, %tid.x;
	add.s32 	%r4, %r13, %r3;
	mov.u32 	%r14, %ctaid.z;
	shl.b32 	%r5, %r14, 5;
	max.s32 	%r15, %r2, %r4;
	setp.ge.s32 	%p1, %r15, %r9;
	@%p1 bra 	$L__BB0_8;
	add.s32 	%r6, %r5, %r3;
	setp.ge.u32 	%p2, %r6, %r9;
	shl.b32 	%r16, %r1, 7;
	mov.u32 	%r17, _ZZ12MatMulKerneliiE2As;
	add.s32 	%r7, %r17, %r16;
	@%p2 bra 	$L__BB0_3;
	mul.wide.u32 	%rd1, %r2, 4000;
	mov.u64 	%rd2, A;
	add.s64 	%rd3, %rd2, %rd1;
	mul.wide.u32 	%rd4, %r6, 4;
	add.s64 	%rd5, %rd3, %rd4;
	ld.global.f32 	%f1, [%rd5];
	shl.b32 	%r21, %r3, 2;
	add.s32 	%r22, %r7, %r21;
	st.shared.f32 	[%r22], %f1;
	bra.uni 	$L__BB0_4;
$L__BB0_3:
	shl.b32 	%r18, %r3, 2;
	add.s32 	%r19, %r7, %r18;
	mov.b32 	%r20, 0;
	st.shared.u32 	[%r19], %r20;
$L__BB0_4:
	add.s32 	%r8, %r5, %r1;
	setp.ge.u32 	%p3, %r8, %r9;
	@%p3 bra 	$L__BB0_6;
	mul.wide.u32 	%rd6, %r8, 4000;
	mov.u64 	%rd7, B;
	add.s64 	%rd8, %rd7, %rd6;
	mul.wide.s32 	%rd9, %r4, 4;
	add.s64 	%rd10, %rd8, %rd9;
	ld.global.f32 	%f2, [%rd10];
	mov.u32 	%r30, _ZZ12MatMulKerneliiE2Bs;
	add.s32 	%r31, %r30, %r16;
	shl.b32 	%r32, %r3, 2;
	add.s32 	%r33, %r31, %r32;
	st.shared.f32 	[%r33], %f2;
	bra.uni 	$L__BB0_7;
$L__BB0_6:
	mov.u32 	%r24, _ZZ12MatMulKerneliiE2Bs;
	add.s32 	%r25, %r24, %r16;
	shl.b32 	%r26, %r3, 2;
	add.s32 	%r27, %r25, %r26;
	mov.b32 	%r28, 0;
	st.shared.u32 	[%r27], %r28;
$L__BB0_7:
	bar.sync 	0;
	shl.b32 	%r34, %r3, 2;
	mov.u32 	%r35, _ZZ12MatMulKerneliiE2Bs;
	add.s32 	%r36, %r35, %r34;
	ld.shared.f32 	%f3, [%r7];
	ld.shared.f32 	%f4, [%r36];
	mul.f32 	%f5, %f3, %f4;
	cvt.f64.f32 	%fd1, %f5;
	add.f64 	%fd2, %fd1, 0d0000000000000000;
	ld.shared.f32 	%f6, [%r7+4];
	ld.shared.f32 	%f7, [%r36+128];
	mul.f32 	%f8, %f6, %f7;
	cvt.f64.f32 	%fd3, %f8;
	add.f64 	%fd4, %fd2, %fd3;
	ld.shared.f32 	%f9, [%r7+8];
	ld.shared.f32 	%f10, [%r36+256];
	mul.f32 	%f11, %f9, %f10;
	cvt.f64.f32 	%fd5, %f11;
	add.f64 	%fd6, %fd4, %fd5;
	ld.shared.f32 	%f12, [%r7+12];
	ld.shared.f32 	%f13, [%r36+384];
	mul.f32 	%f14, %f12, %f13;
	cvt.f64.f32 	%fd7, %f14;
	add.f64 	%fd8, %fd6, %fd7;
	ld.shared.f32 	%f15, [%r7+16];
	ld.shared.f32 	%f16, [%r36+512];
	mul.f32 	%f17, %f15, %f16;
	cvt.f64.f32 	%fd9, %f17;
	add.f64 	%fd10, %fd8, %fd9;
	ld.shared.f32 	%f18, [%r7+20];
	ld.shared.f32 	%f19, [%r36+640];
	mul.f32 	%f20, %f18, %f19;
	cvt.f64.f32 	%fd11, %f20;
	add.f64 	%fd12, %fd10, %fd11;
	ld.shared.f32 	%f21, [%r7+24];
	ld.shared.f32 	%f22, [%r36+768];
	mul.f32 	%f23, %f21, %f22;
	cvt.f64.f32 	%fd13, %f23;
	add.f64 	%fd14, %fd12, %fd13;
	ld.shared.f32 	%f24, [%r7+28];
	ld.shared.f32 	%f25, [%r36+896];
	mul.f32 	%f26, %f24, %f25;
	cvt.f64.f32 	%fd15, %f26;
	add.f64 	%fd16, %fd14, %fd15;
	ld.shared.f32 	%f27, [%r7+32];
	ld.shared.f32 	%f28, [%r36+1024];
	mul.f32 	%f29, %f27, %f28;
	cvt.f64.f32 	%fd17, %f29;
	add.f64 	%fd18, %fd16, %fd17;
	ld.shared.f32 	%f30, [%r7+36];
	ld.shared.f32 	%f31, [%r36+1152];
	mul.f32 	%f32, %f30, %f31;
	cvt.f64.f32 	%fd19, %f32;
	add.f64 	%fd20, %fd18, %fd19;
	ld.shared.f32 	%f33, [%r7+40];
	ld.shared.f32 	%f34, [%r36+1280];
	mul.f32 	%f35, %f33, %f34;
	cvt.f64.f32 	%fd21, %f35;
	add.f64 	%fd22, %fd20, %fd21;
	ld.shared.f32 	%f36, [%r7+44];
	ld.shared.f32 	%f37, [%r36+1408];
	mul.f32 	%f38, %f36, %f37;
	cvt.f64.f32 	%fd23, %f38;
	add.f64 	%fd24, %fd22, %fd23;
	ld.shared.f32 	%f39, [%r7+48];
	ld.shared.f32 	%f40, [%r36+1536];
	mul.f32 	%f41, %f39, %f40;
	cvt.f64.f32 	%fd25, %f41;
	add.f64 	%fd26, %fd24, %fd25;
	ld.shared.f32 	%f42, [%r7+52];
	ld.shared.f32 	%f43, [%r36+1664];
	mul.f32 	%f44, %f42, %f43;
	cvt.f64.f32 	%fd27, %f44;
	add.f64 	%fd28, %fd26, %fd27;
	ld.shared.f32 	%f45, [%r7+56];
	ld.shared.f32 	%f46, [%r36+1792];
	mul.f32 	%f47, %f45, %f46;
	cvt.f64.f32 	%fd29, %f47;
	add.f64 	%fd30, %fd28, %fd29;
	ld.shared.f32 	%f48, [%r7+60];
	ld.shared.f32 	%f49, [%r36+1920];
	mul.f32 	%f50, %f48, %f49;
	cvt.f64.f32 	%fd31, %f50;
	add.f64 	%fd32, %fd30, %fd31;
	ld.shared.f32 	%f51, [%r7+64];
	ld.shared.f32 	%f52, [%r36+2048];
	mul.f32 	%f53, %f51, %f52;
	cvt.f64.f32 	%fd33, %f53;
	add.f64 	%fd34, %fd32, %fd33;
	ld.shared.f32 	%f54, [%r7+68];
	ld.shared.f32 	%f55, [%r36+2176];
	mul.f32 	%f56, %f54, %f55;
	cvt.f64.f32 	%fd35, %f56;
	add.f64 	%fd36, %fd34, %fd35;
	ld.shared.f32 	%f57, [%r7+72];
	ld.shared.f32 	%f58, [%r36+2304];
	mul.f32 	%f59, %f57, %f58;
	cvt.f64.f32 	%fd37, %f59;
	add.f64 	%fd38, %fd36, %fd37;
	ld.shared.f32 	%f60, [%r7+76];
	ld.shared.f32 	%f61, [%r36+2432];
	mul.f32 	%f62, %f60, %f61;
	cvt.f64.f32 	%fd39, %f62;
	add.f64 	%fd40, %fd38, %fd39;
	ld.shared.f32 	%f63, [%r7+80];
	ld.shared.f32 	%f64, [%r36+2560];
	mul.f32 	%f65, %f63, %f64;
	cvt.f64.f32 	%fd41, %f65;
	add.f64 	%fd42, %fd40, %fd41;
	ld.shared.f32 	%f66, [%r7+84];
	ld.shared.f32 	%f67, [%r36+2688];
	mul.f32 	%f68, %f66, %f67;
	cvt.f64.f32 	%fd43, %f68;
	add.f64 	%fd44, %fd42, %fd43;
	ld.shared.f32 	%f69, [%r7+88];
	ld.shared.f32 	%f70, [%r36+2816];
	mul.f32 	%f71, %f69, %f70;
	cvt.f64.f32 	%fd45, %f71;
	add.f64 	%fd46, %fd44, %fd45;
	ld.shared.f32 	%f72, [%r7+92];
	ld.shared.f32 	%f73, [%r36+2944];
	mul.f32 	%f74, %f72, %f73;
	cvt.f64.f32 	%fd47, %f74;
	add.f64 	%fd48, %fd46, %fd47;
	ld.shared.f32 	%f75, [%r7+96];
	ld.shared.f32 	%f76, [%r36+3072];
	mul.f32 	%f77, %f75, %f76;
	cvt.f64.f32 	%fd49, %f77;
	add.f64 	%fd50, %fd48, %fd49;
	ld.shared.f32 	%f78, [%r7+100];
	ld.shared.f32 	%f79, [%r36+3200];
	mul.f32 	%f80, %f78, %f79;
	cvt.f64.f32 	%fd51, %f80;
	add.f64 	%fd52, %fd50, %fd51;
	ld.shared.f32 	%f81, [%r7+104];
	ld.shared.f32 	%f82, [%r36+3328];
	mul.f32 	%f83, %f81, %f82;
	cvt.f64.f32 	%fd53, %f83;
	add.f64 	%fd54, %fd52, %fd53;
	ld.shared.f32 	%f84, [%r7+108];
	ld.shared.f32 	%f85, [%r36+3456];
	mul.f32 	%f86, %f84, %f85;
	cvt.f64.f32 	%fd55, %f86;
	add.f64 	%fd56, %fd54, %fd55;
	ld.shared.f32 	%f87, [%r7+112];
	ld.shared.f32 	%f88, [%r36+3584];
	mul.f32 	%f89, %f87, %f88;
	cvt.f64.f32 	%fd57, %f89;
	add.f64 	%fd58, %fd56, %fd57;
	ld.shared.f32 	%f90, [%r7+116];
	ld.shared.f32 	%f91, [%r36+3712];
	mul.f32 	%f92, %f90, %f91;
	cvt.f64.f32 	%fd59, %f92;
	add.f64 	%fd60, %fd58, %fd59;
	ld.shared.f32 	%f93, [%r7+120];
	ld.shared.f32 	%f94, [%r36+3840];
	mul.f32 	%f95, %f93, %f94;
	cvt.f64.f32 	%fd61, %f95;
	add.f64 	%fd62, %fd60, %fd61;
	ld.shared.f32 	%f96, [%r7+124];
	ld.shared.f32 	%f97, [%r36+3968];
	mul.f32 	%f98, %f96, %f97;
	cvt.f64.f32 	%fd63, %f98;
	add.f64 	%fd64, %fd62, %fd63;
	mul.wide.u32 	%rd11, %r2, 4000;
	mov.u64 	%rd12, C;
	add.s64 	%rd13, %rd12, %rd11;
	mul.wide.s32 	%rd14, %r4, 4;
	add.s64 	%rd15, %rd13, %rd14;
	cvt.rn.f32.f64 	%f99, %fd64;
	atom.global.add.f32 	%f100, [%rd15], %f99;
$L__BB0_8:
	ret;

}


// ===== COMPILED SASS (sm_100) =====

	.target	sm_100

	.elftype	@"ET_EXEC"


//--------------------- .note.nv.tkinfo           --------------------------
	.section	.note.nv.tkinfo,"",@"SHT_NOTE"
	.sectionflags	@"SHF_NOTE_NV_TKINFO"
	.tkinfo
        /*0018*/ 	.word	0x00000002
        /*0030*/ 	.string	""
        /*0030*/ 	.string	"ptxas"
        /*0030*/ 	.string	"Cuda compilation tools, release 13.0, V13.0.88"
        /*0030*/ 	.string	"Build cuda_13.0.r13.0/compiler.36424714_0"
        /*0030*/ 	.string	"-arch sm_100 -m 64 "



//--------------------- .note.nv.cuinfo           --------------------------
	.section	.note.nv.cuinfo,"",@"SHT_NOTE"
	.sectionflags	@"SHF_NOTE_NV_CUINFO"
        /*0018*/ 	.short	0x0002
        /*001a*/ 	.short	0x0064
        /*001c*/ 	.short	0x0082
	.zero		2


//--------------------- .nv.info                  --------------------------
	.section	.nv.info,"",@"SHT_CUDA_INFO"
	.align	4


	//----- nvinfo : EIATTR_REGCOUNT
	.align		4
        /*0000*/ 	.byte	0x04, 0x2f
        /*0002*/ 	.short	(.L_4 - .L_3)
	.align		4
.L_3:
        /*0004*/ 	.word	index@(_Z12MatMulKernelii)
        /*0008*/ 	.word	0x00000020


	//----- nvinfo : EIATTR_FRAME_SIZE
	.align		4
.L_4:
        /*000c*/ 	.byte	0x04, 0x11
        /*000e*/ 	.short	(.L_6 - .L_5)
	.align		4
.L_5:
        /*0010*/ 	.word	index@(_Z12MatMulKernelii)
        /*0014*/ 	.word	0x00000000


	//----- nvinfo : EIATTR_MIN_STACK_SIZE
	.align		4
.L_6:
        /*0018*/ 	.byte	0x04, 0x12
        /*001a*/ 	.short	(.L_8 - .L_7)
	.align		4
.L_7:
        /*001c*/ 	.word	index@(_Z12MatMulKernelii)
        /*0020*/ 	.word	0x00000000
.L_8:


//--------------------- .nv.compat                --------------------------
	.section	.nv.compat,"",@"SHT_CUDA_COMPAT_INFO"
	.align	4
        /*0000*/ 	.byte	0x02, 0x09, 0x00, 0x00, 0x02, 0x02, 0x01, 0x00, 0x02, 0x05, 0x05, 0x00, 0x03, 0x07, 0x01, 0x01
        /*0010*/ 	.byte	0x02, 0x03, 0x00, 0x00, 0x02, 0x06, 0x01, 0x00, 0x04, 0x0b, 0x08, 0x00, 0x01, 0x00, 0x00, 0x00
        /*0020*/ 	.byte	0x00, 0x00, 0x00, 0x00


//--------------------- .nv.info._Z12MatMulKernelii --------------------------
	.section	.nv.info._Z12MatMulKernelii,"",@"SHT_CUDA_INFO"
	.sectionflags	@""
	.align	4


	//----- nvinfo : EIATTR_CUDA_API_VERSION
	.align		4
        /*0000*/ 	.byte	0x04, 0x37
        /*0002*/ 	.short	(.L_10 - .L_9)
.L_9:
        /*0004*/ 	.word	0x00000082


	//----- nvinfo : EIATTR_KPARAM_INFO
	.align		4
.L_10:
        /*0008*/ 	.byte	0x04, 0x17
        /*000a*/ 	.short	(.L_12 - .L_11)
.L_11:
        /*000c*/ 	.word	0x00000000
        /*0010*/ 	.short	0x0001
        /*0012*/ 	.short	0x0004
        /*0014*/ 	.byte	0x00, 0xf0, 0x11, 0x00


	//----- nvinfo : EIATTR_KPARAM_INFO
	.align		4
.L_12:
        /*0018*/ 	.byte	0x04, 0x17
        /*001a*/ 	.short	(.L_14 - .L_13)
.L_13:
        /*001c*/ 	.word	0x00000000
        /*0020*/ 	.short	0x0000
        /*0022*/ 	.short	0x0000
        /*0024*/ 	.byte	0x00, 0xf0, 0x11, 0x00


	//----- nvinfo : EIATTR_SPARSE_MMA_MASK
	.align		4
.L_14:
        /*0028*/ 	.byte	0x03, 0x50
        /*002a*/ 	.short	0x0000


	//----- nvinfo : EIATTR_MAXREG_COUNT
	.align		4
        /*002c*/ 	.byte	0x03, 0x1b
        /*002e*/ 	.short	0x00ff


	//----- nvinfo : EIATTR_NUM_BARRIERS
	.align		4
        /*0030*/ 	.byte	0x02, 0x4c
        /*0032*/ 	.byte	0x01
	.zero		1


	//----- nvinfo : EIATTR_MERCURY_ISA_VERSION
	.align		4
        /*0034*/ 	.byte	0x03, 0x5f
        /*0036*/ 	.short	0x0101


	//----- nvinfo : EIATTR_VRC_CTA_INIT_COUNT
	.align		4
        /*0038*/ 	.byte	0x02, 0x4a
	.zero		1
	.zero		1


	//----- nvinfo : EIATTR_EXIT_INSTR_OFFSETS
	.align		4
        /*003c*/ 	.byte	0x04, 0x1c
        /*003e*/ 	.short	(.L_16 - .L_15)


	//   ....[0]....
.L_15:
        /*0040*/ 	.word	0x000000a0


	//   ....[1]....
        /*0044*/ 	.word	0x00000b90


	//----- nvinfo : EIATTR_CBANK_PARAM_SIZE
	.align		4
.L_16:
        /*0048*/ 	.byte	0x03, 0x19
        /*004a*/ 	.short	0x0008


	//----- nvinfo : EIATTR_PARAM_CBANK
	.align		4
        /*004c*/ 	.byte	0x04, 0x0a
        /*004e*/ 	.short	(.L_18 - .L_17)
	.align		4
.L_17:
        /*0050*/ 	.word	index@(.nv.constant0._Z12MatMulKernelii)
        /*0054*/ 	.short	0x0380
        /*0056*/ 	.short	0x0008


	//----- nvinfo : EIATTR_SW_WAR
	.align		4
.L_18:
        /*0058*/ 	.byte	0x04, 0x36
        /*005a*/ 	.short	(.L_20 - .L_19)
.L_19:
        /*005c*/ 	.word	0x00000008
.L_20:


//--------------------- .nv.callgraph             --------------------------
	.section	.nv.callgraph,"",@"SHT_CUDA_CALLGRAPH"
	.align	4
	.sectionentsize	8
	.align		4
        /*0000*/ 	.word	0x00000000
	.align		4
        /*0004*/ 	.word	0xffffffff
	.align		4
        /*0008*/ 	.word	0x00000000
	.align		4
        /*000c*/ 	.word	0xfffffffe
	.align		4
        /*0010*/ 	.word	0x00000000
	.align		4
        /*0014*/ 	.word	0xfffffffd
	.align		4
        /*0018*/ 	.word	0x00000000
	.align		4
        /*001c*/ 	.word	0xfffffffc


//--------------------- .nv.constant4             --------------------------
	.section	.nv.constant4,"a",@progbits
	.align	8
	.align		8
.nv.constant4:
        /*0000*/ 	.dword	A
	.align		8
        /*0008*/ 	.dword	B
	.align		8
        /*0010*/ 	.dword	C


//--------------------- .text._Z12MatMulKernelii  --------------------------
	.section	.text._Z12MatMulKernelii,"ax",@progbits
	.align	128
        .global         _Z12MatMulKernelii
        .type           _Z12MatMulKernelii,@function
        .size           _Z12MatMulKernelii,(.L_x_1 - _Z12MatMulKernelii)
        .other          _Z12MatMulKernelii,@"STO_CUDA_ENTRY STV_DEFAULT"
_Z12MatMulKernelii:
.text._Z12MatMulKernelii:
[----:B------:R-:W-:Y:S01]  /*0000*/  LDC R1, c[0x0][0x37c] ;  /* 0x0000df00ff017b82 */ /* 0x000fe20000000800 */
[----:B------:R-:W0:Y:S01]  /*0010*/  S2R R3, SR_CTAID.Y ;  /* 0x0000000000037919 */ /* 0x000e220000002600 */
[----:B------:R-:W1:Y:S01]  /*0020*/  LDCU UR7, c[0x0][0x380] ;  /* 0x00007000ff0777ac */ /* 0x000e620008000800 */
[----:B------:R-:W0:Y:S01]  /*0030*/  S2R R15, SR_TID.Y ;  /* 0x00000000000f7919 */ /* 0x000e220000002200 */
[----:B------:R-:W2:Y:S01]  /*0040*/  S2R R0, SR_CTAID.X ;  /* 0x0000000000007919 */ /* 0x000ea20000002500 */
[----:B------:R-:W2:Y:S01]  /*0050*/  S2R R5, SR_TID.X ;  /* 0x0000000000057919 */ /* 0x000ea20000002100 */
[----:B0-----:R-:W-:Y:S02]  /*0060*/  LEA R3, R3, R15, 0x5 ;  /* 0x0000000f03037211 */ /* 0x001fe400078e28ff */
[----:B--2---:R-:W-:-:S04]  /*0070*/  LEA R0, R0, R5, 0x5 ;  /* 0x0000000500007211 */ /* 0x004fc800078e28ff */
[----:B------:R-:W-:-:S04]  /*0080*/  VIMNMX R2, PT, PT, R3, R0, !PT ;  /* 0x0000000003027248 */ /* 0x000fc80007fe0100 */
[----:B-1----:R-:W-:-:S13]  /*0090*/  ISETP.GE.AND P0, PT, R2, UR7, PT ;  /* 0x0000000702007c0c */ /* 0x002fda000bf06270 */
[----:B------:R-:W-:Y:S05]  /*00a0*/  @P0 EXIT ;  /* 0x000000000000094d */ /* 0x000fea0003800000 */
[----:B------:R-:W0:Y:S01]  /*00b0*/  S2R R2, SR_CTAID.Z ;  /* 0x0000000000027919 */ /* 0x000e220000002700 */
[----:B------:R-:W1:Y:S01]  /*00c0*/  LDCU.64 UR8, c[0x0][0x358] ;  /* 0x00006b00ff0877ac */ /* 0x000e620008000a00 */
[C---:B0-----:R-:W-:Y:S02]  /*00d0*/  LEA R11, R2.reuse, R5, 0x5 ;  /* 0x00000005020b7211 */ /* 0x041fe400078e28ff */
[----:B------:R-:W-:Y:S02]  /*00e0*/  LEA R13, R2, R15, 0x5 ;  /* 0x0000000f020d7211 */ /* 0x000fe400078e28ff */
[----:B------:R-:W-:Y:S02]  /*00f0*/  ISETP.GE.U32.AND P0, PT, R11, UR7, PT ;  /* 0x000000070b007c0c */ /* 0x000fe4000bf06070 */
[----:B------:R-:W-:-:S11]  /*0100*/  ISETP.GE.U32.AND P1, PT, R13, UR7, PT ;  /* 0x000000070d007c0c */ /* 0x000fd6000bf26070 */
[----:B------:R-:W0:Y:S08]  /*0110*/  @!P0 LDC.64 R6, c[0x4][RZ] ;  /* 0x01000000ff068b82 */ /* 0x000e300000000a00 */
[----:B------:R-:W2:Y:S01]  /*0120*/  @!P1 LDC.64 R8, c[0x4][0x8] ;  /* 0x01000200ff089b82 */ /* 0x000ea20000000a00 */
[----:B0-----:R-:W-:-:S04]  /*0130*/  @!P0 IMAD.WIDE.U32 R6, R3, 0xfa0, R6 ;  /* 0x00000fa003068825 */ /* 0x001fc800078e0006 */
[----:B------:R-:W-:-:S04]  /*0140*/  @!P0 IMAD.WIDE.U32 R6, R11, 0x4, R6 ;  /* 0x000000040b068825 */ /* 0x000fc800078e0006 */
[----:B--2---:R-:W-:Y:S01]  /*0150*/  @!P1 IMAD.WIDE.U32 R8, R13, 0xfa0, R8 ;  /* 0x00000fa00d089825 */ /* 0x004fe200078e0008 */
[----:B-1----:R-:W2:Y:S03]  /*0160*/  @!P0 LDG.E R10, desc[UR8][R6.64] ;  /* 0x00000008060a8981 */ /* 0x002ea6000c1e1900 */
[----:B------:R-:W-:-:S05]  /*0170*/  @!P1 IMAD.WIDE R8, R0, 0x4, R8 ;  /* 0x0000000400089825 */ /* 0x000fca00078e0208 */
[----:B------:R0:W3:Y:S01]  /*0180*/  @!P1 LDG.E R11, desc[UR8][R8.64] ;  /* 0x00000008080b9981 */ /* 0x0000e2000c1e1900 */
[----:B------:R-:W1:Y:S01]  /*0190*/  S2UR UR6, SR_CgaCtaId ;  /* 0x00000000000679c3 */ /* 0x000e620000008800 */
[----:B------:R-:W-:Y:S02]  /*01a0*/  UMOV UR4, 0x400 ;  /* 0x0000040000047882 */ /* 0x000fe40000000000 */
[----:B------:R-:W-:-:S04]  /*01b0*/  UIADD3 UR5, UPT, UPT, UR4, 0x1000, URZ ;  /* 0x0000100004057890 */ /* 0x000fc8000fffe0ff */
[----:B-1----:R-:W-:Y:S02]  /*01c0*/  ULEA UR5, UR6, UR5, 0x18 ;  /* 0x0000000506057291 */ /* 0x002fe4000f8ec0ff */
[----:B------:R-:W-:-:S04]  /*01d0*/  ULEA UR4, UR6, UR4, 0x18 ;  /* 0x0000000406047291 */ /* 0x000fc8000f8ec0ff */
[----:B------:R-:W-:Y:S02]  /*01e0*/  @!P1 MOV R16, UR5 ;  /* 0x0000000500109c02 */ /* 0x000fe40008000f00 */
[C---:B------:R-:W-:Y:S02]  /*01f0*/  LEA R2, R15.reuse, UR4, 0x7 ;  /* 0x000000040f027c11 */ /* 0x040fe4000f8e38ff */
[----:B------:R-:W-:Y:S02]  /*0200*/  @!P1 LEA R4, R15, R16, 0x7 ;  /* 0x000000100f049211 */ /* 0x000fe400078e38ff */
[----:B------:R-:W-:Y:S02]  /*0210*/  @P1 MOV R16, UR5 ;  /* 0x0000000500101c02 */ /* 0x000fe40008000f00 */
[----:B0-----:R-:W-:Y:S02]  /*0220*/  LEA R9, R5, R2, 0x2 ;  /* 0x0000000205097211 */ /* 0x001fe400078e10ff */
[----:B------:R-:W-:-:S02]  /*0230*/  @P1 LEA R6, R15, R16, 0x7 ;  /* 0x000000100f061211 */ /* 0x000fc400078e38ff */
[C---:B------:R-:W-:Y:S02]  /*0240*/  @!P1 LEA R18, R5.reuse, R4, 0x2 ;  /* 0x0000000405129211 */ /* 0x040fe400078e10ff */
[C---:B------:R-:W-:Y:S02]  /*0250*/  @P1 LEA R22, R5.reuse, R6, 0x2 ;  /* 0x0000000605161211 */ /* 0x040fe400078e10ff */
[----:B------:R-:W-:Y:S01]  /*0260*/  LEA R16, R5, R16, 0x2 ;  /* 0x0000001005107211 */ /* 0x000fe200078e10ff */
[----:B--2---:R-:W-:Y:S04]  /*0270*/  @!P0 STS [R9], R10 ;  /* 0x0000000a09008388 */ /* 0x004fe80000000800 */
[----:B------:R-:W-:Y:S04]  /*0280*/  @P0 STS [R9], RZ ;  /* 0x000000ff09000388 */ /* 0x000fe80000000800 */
[----:B---3--:R-:W-:Y:S04]  /*0290*/  @!P1 STS [R18], R11 ;  /* 0x0000000b12009388 */ /* 0x008fe80000000800 */
[----:B------:R-:W-:Y:S01]  /*02a0*/  @P1 STS [R22], RZ ;  /* 0x000000ff16001388 */ /* 0x000fe20000000800 */
[----:B------:R-:W-:Y:S06]  /*02b0*/  BAR.SYNC.DEFER_BLOCKING 0x0 ;  /* 0x0000000000007b1d */ /* 0x000fec0000010000 */
[----:B------:R-:W-:Y:S04]  /*02c0*/  LDS R17, [R16] ;  /* 0x0000000010117984 */ /* 0x000fe80000000800 */
[----:B------:R-:W0:Y:S04]  /*02d0*/  LDS.128 R4, [R2] ;  /* 0x0000000002047984 */ /* 0x000e280000000c00 */
[----:B------:R-:W1:Y:S04]  /*02e0*/  LDS R20, [R16+0x80] ;  /* 0x0000800010147984 */ /* 0x000e680000000800 */
[----:B------:R-:W2:Y:S04]  /*02f0*/  LDS R21, [R16+0x100] ;  /* 0x0001000010157984 */ /* 0x000ea80000000800 */
[----:B------:R-:W3:Y:S04]  /*0300*/  LDS R8, [R16+0x180] ;  /* 0x0001800010087984 */ /* 0x000ee80000000800 */
[----:B------:R-:W-:Y:S04]  /*0310*/  LDS R19, [R16+0x200] ;  /* 0x0002000010137984 */ /* 0x000fe80000000800 */
[----:B------:R-:W4:Y:S04]  /*0320*/  LDS.128 R12, [R2+0x10] ;  /* 0x00001000020c7984 */ /* 0x000f280000000c00 */
[----:B------:R-:W5:Y:S04]  /*0330*/  LDS R26, [R16+0x280] ;  /* 0x00028000101a7984 */ /* 0x000f680000000800 */
[----:B------:R-:W-:Y:S04]  /*0340*/  LDS R22, [R16+0x380] ;  /* 0x0003800010167984 */ /* 0x000fe80000000800 */
[----:B------:R-:W-:Y:S04]  /*0350*/  LDS R23, [R16+0x400] ;  /* 0x0004000010177984 */ /* 0x000fe80000000800 */
[----:B------:R-:W-:Y:S01]  /*0360*/  LDS R28, [R16+0x580] ;  /* 0x00058000101c7984 */ /* 0x000fe20000000800 */
[----:B0-----:R-:W-:-:S03]  /*0370*/  FMUL R18, R4, R17 ;  /* 0x0000001104127220 */ /* 0x001fc60000400000 */
[----:B------:R-:W0:Y:S01]  /*0380*/  LDS R17, [R16+0x300] ;  /* 0x0003000010117984 */ /* 0x000e220000000800 */
[----:B------:R3:W4:Y:S01]  /*0390*/  F2F.F64.F32 R24, R18 ;  /* 0x0000001200187310 */ /* 0x0007220000201800 */
[----:B-1----:R-:W-:Y:S01]  /*03a0*/  FMUL R27, R20, R5 ;  /* 0x00000005141b7220 */ /* 0x002fe20000400000 */
[----:B--2---:R-:W-:-:S06]  /*03b0*/  FMUL R21, R21, R6 ;  /* 0x0000000615157220 */ /* 0x004fcc0000400000 */
[----:B------:R-:W1:Y:S01]  /*03c0*/  F2F.F64.F32 R4, R27 ;  /* 0x0000001b00047310 */ /* 0x000e620000201800 */
[----:B---3--:R-:W-:Y:S01]  /*03d0*/  FMUL R29, R8, R7 ;  /* 0x00000007081d7220 */ /* 0x008fe20000400000 */
[----:B------:R-:W-:Y:S04]  /*03e0*/  LDS R18, [R16+0x480] ;  /* 0x0004800010127984 */ /* 0x000fe80000000800 */
[----:B------:R-:W2:Y:S01]  /*03f0*/  LDS.128 R8, [R2+0x20] ;  /* 0x0000200002087984 */ /* 0x000ea20000000c00 */
[----:B----4-:R-:W-:Y:S01]  /*0400*/  DADD R24, RZ, R24 ;  /* 0x00000000ff187229 */ /* 0x010fe20000000018 */
[----:B------:R-:W3:Y:S01]  /*0410*/  F2F.F64.F32 R20, R21 ;  /* 0x0000001500147310 */ /* 0x000ee20000201800 */
[----:B------:R-:W-:Y:S02]  /*0420*/  FMUL R12, R12, R19 ;  /* 0x000000130c0c7220 */ /* 0x000fe40000400000 */
[----:B------:R-:W4:Y:S04]  /*0430*/  LDS R19, [R16+0x500] ;  /* 0x0005000010137984 */ /* 0x000f280000000800 */
[----:B-1----:R-:W-:Y:S01]  /*0440*/  DADD R6, R24, R4 ;  /* 0x0000000018067229 */ /* 0x002fe20000000004 */
[----:B------:R-:W1:Y:S01]  /*0450*/  F2F.F64.F32 R4, R29 ;  /* 0x0000001d00047310 */ /* 0x000e620000201800 */
[----:B-----5:R-:W-:-:S06]  /*0460*/  FMUL R26, R26, R13 ;  /* 0x0000000d1a1a7220 */ /* 0x020fcc0000400000 */
[----:B---3--:R-:W-:Y:S01]  /*0470*/  DADD R6, R6, R20 ;  /* 0x0000000006067229 */ /* 0x008fe20000000014 */
[----:B------:R-:W3:Y:S07]  /*0480*/  F2F.F64.F32 R24, R12 ;  /* 0x0000000c00187310 */ /* 0x000eee0000201800 */
[----:B-1----:R-:W-:Y:S01]  /*0490*/  DADD R4, R6, R4 ;  /* 0x0000000006047229 */ /* 0x002fe20000000004 */
[----:B------:R-:W1:Y:S01]  /*04a0*/  F2F.F64.F32 R12, R26 ;  /* 0x0000001a000c7310 */ /* 0x000e620000201800 */
[----:B0-----:R-:W-:Y:S01]  /*04b0*/  FMUL R20, R17, R14 ;  /* 0x0000000e11147220 */ /* 0x001fe20000400000 */
[----:B------:R-:W-:Y:S01]  /*04c0*/  FMUL R29, R22, R15 ;  /* 0x0000000f161d7220 */ /* 0x000fe20000400000 */
[----:B------:R-:W-:Y:S04]  /*04d0*/  LDS R17, [R16+0x600] ;  /* 0x0006000010117984 */ /* 0x000fe80000000800 */
[----:B---3--:R-:W-:Y:S01]  /*04e0*/  DADD R24, R4, R24 ;  /* 0x0000000004187229 */ /* 0x008fe20000000018 */
[----:B------:R-:W0:Y:S01]  /*04f0*/  F2F.F64.F32 R20, R20 ;  /* 0x0000001400147310 */ /* 0x000e220000201800 */
[----:B------:R-:W3:Y:S01]  /*0500*/  LDS.128 R4, [R2+0x30] ;  /* 0x0000300002047984 */ /* 0x000ee20000000c00 */
[----:B--2---:R-:W-:-:S03]  /*0510*/  FMUL R8, R8, R23 ;  /* 0x0000001708087220 */ /* 0x004fc60000400000 */
[----:B------:R-:W2:Y:S02]  /*0520*/  LDS R22, [R16+0x680] ;  /* 0x0006800010167984 */ /* 0x000ea40000000800 */
[----:B-1----:R-:W-:Y:S01]  /*0530*/  DADD R14, R24, R12 ;  /* 0x00000000180e7229 */ /* 0x002fe2000000000c */
[----:B------:R-:W1:Y:S01]  /*0540*/  F2F.F64.F32 R12, R29 ;  /* 0x0000001d000c7310 */ /* 0x000e620000201800 */
[----:B------:R-:W-:Y:S01]  /*0550*/  FMUL R25, R18, R9 ;  /* 0x0000000912197220 */ /* 0x000fe20000400000 */
[----:B------:R-:W5:Y:S05]  /*0560*/  LDS R23, [R16+0x700] ;  /* 0x0007000010177984 */ /* 0x000f6a0000000800 */
[----:B0-----:R-:W-:Y:S01]  /*0570*/  DADD R14, R14, R20 ;  /* 0x000000000e0e7229 */ /* 0x001fe20000000014 */
[----:B----4-:R-:W-:Y:S01]  /*0580*/  FMUL R19, R19, R10 ;  /* 0x0000000a13137220 */ /* 0x010fe20000400000 */
[----:B------:R0:W4:Y:S01]  /*0590*/  F2F.F64.F32 R26, R8 ;  /* 0x00000008001a7310 */ /* 0x0001220000201800 */
[----:B------:R-:W5:Y:S01]  /*05a0*/  LDS R24, [R16+0x780] ;  /* 0x0007800010187984 */ /* 0x000f620000000800 */
[----:B------:R-:W-:-:S03]  /*05b0*/  FMUL R28, R28, R11 ;  /* 0x0000000b1c1c7220 */ /* 0x000fc60000400000 */
[----:B------:R-:W-:Y:S01]  /*05c0*/  LDS R9, [R16+0x800] ;  /* 0x0008000010097984 */ /* 0x000fe20000000800 */
[----:B-1----:R-:W-:Y:S02]  /*05d0*/  DADD R12, R14, R12 ;  /* 0x000000000e0c7229 */ /* 0x002fe4000000000c */
[----:B------:R-:W1:Y:S01]  /*05e0*/  F2F.F64.F32 R20, R25 ;  /* 0x0000001900147310 */ /* 0x000e620000201800 */
[----:B0-----:R-:W-:Y:S05]  /*05f0*/  LDS R8, [R16+0x880] ;  /* 0x0008800010087984 */ /* 0x001fea0000000800 */
[----:B----4-:R-:W-:Y:S02]  /*0600*/  DADD R26, R12, R26 ;  /* 0x000000000c1a7229 */ /* 0x010fe4000000001a */
[----:B------:R-:W0:Y:S01]  /*0610*/  F2F.F64.F32 R18, R19 ;  /* 0x0000001300127310 */ /* 0x000e220000201800 */
[----:B------:R-:W4:Y:S05]  /*0620*/  LDS.128 R12, [R2+0x40] ;  /* 0x00004000020c7984 */ /* 0x000f2a0000000c00 */
[----:B-1----:R-:W-:-:S02]  /*0630*/  DADD R20, R26, R20 ;  /* 0x000000001a147229 */ /* 0x002fc40000000014 */
[----:B------:R-:W1:Y:S01]  /*0640*/  F2F.F64.F32 R10, R28 ;  /* 0x0000001c000a7310 */ /* 0x000e620000201800 */
[----:B---3--:R-:W-:Y:S02]  /*0650*/  FMUL R26, R4, R17 ;  /* 0x00000011041a7220 */ /* 0x008fe40000400000 */
[----:B------:R-:W3:Y:S03]  /*0660*/  LDS R17, [R16+0x900] ;  /* 0x0009000010117984 */ /* 0x000ee60000000800 */
[----:B0-----:R-:W-:Y:S02]  /*0670*/  DADD R18, R20, R18 ;  /* 0x0000000014127229 */ /* 0x001fe40000000012 */
[----:B------:R-:W0:Y:S01]  /*0680*/  F2F.F64.F32 R20, R26 ;  /* 0x0000001a00147310 */ /* 0x000e220000201800 */
[----:B--2---:R-:W-:-:S05]  /*0690*/  FMUL R25, R22, R5 ;  /* 0x0000000516197220 */ /* 0x004fca0000400000 */
[----:B-1----:R-:W-:Y:S02]  /*06a0*/  DADD R4, R18, R10 ;  /* 0x0000000012047229 */ /* 0x002fe4000000000a */
[----:B------:R1:W2:Y:S01]  /*06b0*/  F2F.F64.F32 R10, R25 ;  /* 0x00000019000a7310 */ /* 0x0002a20000201800 */
[----:B-----5:R-:W-:Y:S01]  /*06c0*/  FMUL R27, R23, R6 ;  /* 0x00000006171b7220 */ /* 0x020fe20000400000 */
[----:B------:R-:W5:Y:S01]  /*06d0*/  LDS R18, [R16+0x980] ;  /* 0x0009800010127984 */ /* 0x000f620000000800 */
[----:B------:R-:W-:-:S03]  /*06e0*/  FMUL R28, R24, R7 ;  /* 0x00000007181c7220 */ /* 0x000fc60000400000 */
[----:B------:R-:W-:Y:S01]  /*06f0*/  LDS R19, [R16+0xa00] ;  /* 0x000a000010137984 */ /* 0x000fe20000000800 */
[----:B0-----:R-:W-:Y:S01]  /*0700*/  DADD R20, R4, R20 ;  /* 0x0000000004147229 */ /* 0x001fe20000000014 */
[----:B------:R-:W0:Y:S02]  /*0710*/  F2F.F64.F32 R22, R27 ;  /* 0x0000001b00167310 */ /* 0x000e240000201800 */
[----:B------:R-:W5:Y:S04]  /*0720*/  LDS.128 R4, [R2+0x50] ;  /* 0x0000500002047984 */ /* 0x000f680000000c00 */
[----:B-1----:R-:W-:Y:S01]  /*0730*/  LDS R25, [R16+0xb00] ;  /* 0x000b000010197984 */ /* 0x002fe20000000800 */
[----:B--2---:R-:W-:Y:S01]  /*0740*/  DADD R20, R20, R10 ;  /* 0x0000000014147229 */ /* 0x004fe2000000000a */
[----:B------:R-:W1:Y:S01]  /*0750*/  F2F.F64.F32 R10, R28 ;  /* 0x0000001c000a7310 */ /* 0x000e620000201800 */
[----:B----4-:R-:W-:Y:S01]  /*0760*/  FMUL R29, R12, R9 ;  /* 0x000000090c1d7220 */ /* 0x010fe20000400000 */
[----:B------:R-:W-:Y:S01]  /*0770*/  FMUL R8, R8, R13 ;  /* 0x0000000d08087220 */ /* 0x000fe20000400000 */
[----:B------:R-:W2:Y:S04]  /*0780*/  LDS R12, [R16+0xa80] ;  /* 0x000a8000100c7984 */ /* 0x000ea80000000800 */
[----:B0-----:R-:W-:Y:S01]  /*0790*/  DADD R22, R20, R22 ;  /* 0x0000000014167229 */ /* 0x001fe20000000016 */
[----:B------:R-:W0:Y:S01]  /*07a0*/  LDS R24, [R16+0xb80] ;  /* 0x000b800010187984 */ /* 0x000e220000000800 */
[----:B------:R-:W4:Y:S01]  /*07b0*/  F2F.F64.F32 R20, R29 ;  /* 0x0000001d00147310 */ /* 0x000f220000201800 */
[----:B---3--:R-:W-:-:S02]  /*07c0*/  FMUL R14, R17, R14 ;  /* 0x0000000e110e7220 */ /* 0x008fc40000400000 */
[----:B------:R-:W-:Y:S03]  /*07d0*/  LDS R13, [R16+0xc00] ;  /* 0x000c0000100d7984 */ /* 0x000fe60000000800 */
[----:B-1----:R-:W-:Y:S01]  /*07e0*/  DADD R10, R22, R10 ;  /* 0x00000000160a7229 */ /* 0x002fe2000000000a */
[----:B------:R-:W-:Y:S01]  /*07f0*/  LDS R17, [R16+0xd00] ;  /* 0x000d000010117984 */ /* 0x000fe20000000800 */
[----:B------:R1:W3:Y:S06]  /*0800*/  F2F.F64.F32 R22, R8 ;  /* 0x0000000800167310 */ /* 0x0002ec0000201800 */
[----:B----4-:R-:W-:-:S02]  /*0810*/  DADD R26, R10, R20 ;  /* 0x000000000a1a7229 */ /* 0x010fc40000000014 */
[----:B------:R-:W4:Y:S01]  /*0820*/  F2F.F64.F32 R20, R14 ;  /* 0x0000000e00147310 */ /* 0x000f220000201800 */
[----:B-1----:R-:W1:Y:S01]  /*0830*/  LDS.128 R8, [R2+0x60] ;  /* 0x0000600002087984 */ /* 0x002e620000000c00 */
[----:B-----5:R-:W-:-:S03]  /*0840*/  FMUL R28, R18, R15 ;  /* 0x0000000f121c7220 */ /* 0x020fc60000400000 */
[----:B------:R-:W5:Y:S01]  /*0850*/  LDS R18, [R16+0xc80] ;  /* 0x000c800010127984 */ /* 0x000f620000000800 */
[----:B---3--:R-:W-:Y:S02]  /*0860*/  DADD R22, R26, R22 ;  /* 0x000000001a167229 */ /* 0x008fe40000000016 */
[----:B------:R-:W3:Y:S01]  /*0870*/  F2F.F64.F32 R14, R28 ;  /* 0x0000001c000e7310 */ /* 0x000ee20000201800 */
[----:B------:R-:W-:Y:S02]  /*0880*/  FMUL R4, R4, R19 ;  /* 0x0000001304047220 */ /* 0x000fe40000400000 */
[----:B------:R-:W-:Y:S03]  /*0890*/  LDS R19, [R16+0xe00] ;  /* 0x000e000010137984 */ /* 0x000fe60000000800 */
[----:B----4-:R-:W-:Y:S02]  /*08a0*/  DADD R22, R22, R20 ;  /* 0x0000000016167229 */ /* 0x010fe40000000014 */
[----:B------:R4:W4:Y:S01]  /*08b0*/  F2F.F64.F32 R20, R4 ;  /* 0x0000000400147310 */ /* 0x0009220000201800 */
[----:B--2---:R-:W-:Y:S01]  /*08c0*/  FMUL R26, R12, R5 ;  /* 0x000000050c1a7220 */ /* 0x004fe20000400000 */
[----:B------:R-:W-:Y:S01]  /*08d0*/  FMUL R25, R25, R6 ;  /* 0x0000000619197220 */ /* 0x000fe20000400000 */
[----:B------:R-:W2:Y:S03]  /*08e0*/  LDS R12, [R16+0xd80] ;  /* 0x000d8000100c7984 */ /* 0x000ea60000000800 */
[----:B---3--:R-:W-:-:S02]  /*08f0*/  DADD R22, R22, R14 ;  /* 0x0000000016167229 */ /* 0x008fc4000000000e */
[----:B------:R-:W3:Y:S01]  /*0900*/  F2F.F64.F32 R14, R26 ;  /* 0x0000001a000e7310 */ /* 0x000ee20000201800 */
[----:B0-----:R-:W-:Y:S02]  /*0910*/  FMUL R24, R24, R7 ;  /* 0x0000000718187220 */ /* 0x001fe40000400000 */
[----:B----4-:R-:W0:Y:S03]  /*0920*/  LDS.128 R4, [R2+0x70] ;  /* 0x0000700002047984 */ /* 0x010e260000000c00 */
[----:B------:R-:W-:Y:S01]  /*0930*/  DADD R22, R22, R20 ;  /* 0x0000000016167229 */ /* 0x000fe20000000014 */
[----:B------:R-:W-:Y:S01]  /*0940*/  LDS R2, [R16+0xf80] ;  /* 0x000f800010027984 */ /* 0x000fe20000000800 */
[----:B------:R-:W4:Y:S06]  /*0950*/  F2F.F64.F32 R20, R25 ;  /* 0x0000001900147310 */ /* 0x000f2c0000201800 */
[----:B---3--:R-:W-:-:S02]  /*0960*/  DADD R14, R22, R14 ;  /* 0x00000000160e7229 */ /* 0x008fc4000000000e */
[----:B------:R-:W3:Y:S01]  /*0970*/  F2F.F64.F32 R22, R24 ;  /* 0x0000001800167310 */ /* 0x000ee20000201800 */
[----:B-1----:R-:W-:Y:S02]  /*0980*/  FMUL R13, R8, R13 ;  /* 0x0000000d080d7220 */ /* 0x002fe40000400000 */
[----:B------:R-:W1:Y:S01]  /*0990*/  LDS R8, [R16+0xe80] ;  /* 0x000e800010087984 */ /* 0x000e620000000800 */
[----:B-----5:R-:W-:Y:S02]  /*09a0*/  FMUL R18, R18, R9 ;  /* 0x0000000912127220 */ /* 0x020fe40000400000 */
[----:B----4-:R-:W-:Y:S01]  /*09b0*/  DADD R14, R14, R20 ;  /* 0x000000000e0e7229 */ /* 0x010fe20000000014 */
[----:B------:R-:W4:Y:S01]  /*09c0*/  LDS R9, [R16+0xf00] ;  /* 0x000f000010097984 */ /* 0x000f220000000800 */
[----:B------:R-:W5:Y:S01]  /*09d0*/  F2F.F64.F32 R20, R13 ;  /* 0x0000000d00147310 */ /* 0x000f620000201800 */
[----:B------:R-:W-:-:S05]  /*09e0*/  FMUL R17, R17, R10 ;  /* 0x0000000a11117220 */ /* 0x000fca0000400000 */
[----:B---3--:R-:W-:Y:S02]  /*09f0*/  DADD R22, R14, R22 ;  /* 0x000000000e167229 */ /* 0x008fe40000000016 */
[----:B------:R-:W3:Y:S01]  /*0a00*/  F2F.F64.F32 R14, R18 ;  /* 0x00000012000e7310 */ /* 0x000ee20000201800 */
[----:B--2---:R-:W-:-:S05]  /*0a10*/  FMUL R24, R12, R11 ;  /* 0x0000000b0c187220 */ /* 0x004fca0000400000 */
[----:B-----5:R-:W-:Y:S02]  /*0a20*/  DADD R22, R22, R20 ;  /* 0x0000000016167229 */ /* 0x020fe40000000014 */
[----:B------:R-:W2:Y:S01]  /*0a30*/  F2F.F64.F32 R20, R17 ;  /* 0x0000001100147310 */ /* 0x000ea20000201800 */
[----:B0-----:R-:W-:-:S05]  /*0a40*/  FMUL R12, R4, R19 ;  /* 0x00000013040c7220 */ /* 0x001fca0000400000 */
[----:B---3--:R-:W-:Y:S02]  /*0a50*/  DADD R14, R22, R14 ;  /* 0x00000000160e7229 */ /* 0x008fe4000000000e */
[----:B------:R-:W0:Y:S06]  /*0a60*/  F2F.F64.F32 R10, R24 ;  /* 0x00000018000a7310 */ /* 0x000e2c0000201800 */
[----:B--2---:R-:W-:Y:S02]  /*0a70*/  DADD R14, R14, R20 ;  /* 0x000000000e0e7229 */ /* 0x004fe40000000014 */
[----:B------:R-:W2:Y:S01]  /*0a80*/  F2F.F64.F32 R12, R12 ;  /* 0x0000000c000c7310 */ /* 0x000ea20000201800 */
[----:B-1----:R-:W-:-:S05]  /*0a90*/  FMUL R18, R8, R5 ;  /* 0x0000000508127220 */ /* 0x002fca0000400000 */
[----:B0-----:R-:W-:Y:S02]  /*0aa0*/  DADD R10, R14, R10 ;  /* 0x000000000e0a7229 */ /* 0x001fe4000000000a */
[----:B------:R-:W0:Y:S01]  /*0ab0*/  F2F.F64.F32 R4, R18 ;  /* 0x0000001200047310 */ /* 0x000e220000201800 */
[----:B----4-:R-:W-:Y:S01]  /*0ac0*/  FMUL R9, R9, R6 ;  /* 0x0000000609097220 */ /* 0x010fe20000400000 */
[----:B------:R-:W-:-:S04]  /*0ad0*/  FMUL R7, R2, R7 ;  /* 0x0000000702077220 */ /* 0x000fc80000400000 */
[----:B--2---:R-:W-:Y:S02]  /*0ae0*/  DADD R10, R10, R12 ;  /* 0x000000000a0a7229 */ /* 0x004fe4000000000c */
[----:B------:R-:W1:Y:S06]  /*0af0*/  F2F.F64.F32 R8, R9 ;  /* 0x0000000900087310 */ /* 0x000e6c0000201800 */
[----:B0-----:R-:W-:Y:S02]  /*0b00*/  DADD R4, R10, R4 ;  /* 0x000000000a047229 */ /* 0x001fe40000000004 */
[----:B------:R-:W0:Y:S01]  /*0b10*/  F2F.F64.F32 R6, R7 ;  /* 0x0000000700067310 */ /* 0x000e220000201800 */
[----:B------:R-:W2:Y:S05]  /*0b20*/  LDC.64 R10, c[0x4][0x10] ;  /* 0x01000400ff0a7b82 */ /* 0x000eaa0000000a00 */
[----:B-1----:R-:W-:-:S08]  /*0b30*/  DADD R4, R4, R8 ;  /* 0x0000000004047229 */ /* 0x002fd00000000008 */
[----:B0-----:R-:W-:-:S10]  /*0b40*/  DADD R4, R4, R6 ;  /* 0x0000000004047229 */ /* 0x001fd40000000006 */
[----:B------:R-:W0:Y:S01]  /*0b50*/  F2F.F32.F64 R5, R4 ;  /* 0x0000000400057310 */ /* 0x000e220000301000 */
[----:B--2---:R-:W-:-:S04]  /*0b60*/  IMAD.WIDE.U32 R2, R3, 0xfa0, R10 ;  /* 0x00000fa003027825 */ /* 0x004fc800078e000a */
[----:B------:R-:W-:-:S05]  /*0b70*/  IMAD.WIDE R2, R0, 0x4, R2 ;  /* 0x0000000400027825 */ /* 0x000fca00078e0202 */
[----:B0-----:R-:W-:Y:S01]  /*0b80*/  REDG.E.ADD.F32.FTZ.RN.STRONG.GPU desc[UR8][R2.64], R5 ;  /* 0x00000005020079a6 */ /* 0x001fe2000c12f308 */
[----:B------:R-:W-:Y:S05]  /*0b90*/  EXIT ;  /* 0x000000000000794d */ /* 0x000fea0003800000 */
.L_x_0:
[----:B------:R-:W-:-:S00]  /*0ba0*/  BRA `(.L_x_0) ;  /* 0xfffffffc00fc7947 */ /* 0x000fc0000383ffff */
[----:B------:R-:W-:-:S00]  /*0bb0*/  NOP ;  /* 0x0000000000007918 */ /* 0x000fc00000000000 */
        /* <DEDUP_REMOVED lines=12> */
.L_x_1:


//--------------------- .nv.shared._Z12MatMulKernelii --------------------------
	.section	.nv.shared._Z12MatMulKernelii,"aw",@nobits
	.sectionflags	@""
	.align	4
.nv.shared._Z12MatMulKernelii:
	.zero		9216


//--------------------- .nv.shared.reserved.0     --------------------------
	.section	.nv.shared.reserved.0,"aw",@nobits
	.weak		__nv_reservedSMEM_offset_0_alias
	.size		__nv_reservedSMEM_offset_0_alias, 0, 64
	.other		__nv_reservedSMEM_offset_0_alias,@"STO_CUDA_RESERVED_SHARED STV_DEFAULT"
__nv_reservedSMEM_offset_0_alias:
	.zero		0
	.zero		64


//--------------------- .nv.global                --------------------------
	.section	.nv.global,"aw",@nobits
	.align	4
.nv.global:
	.type		C,@object
	.size		C,(A - C)
	.other		C,@"STV_DEFAULT STO_CUDA_MANAGED"
C:
	.zero		4000000
	.type		A,@object
	.size		A,(B - A)
	.other		A,@"STV_DEFAULT STO_CUDA_MANAGED"
A:
	.zero		4000000
	.type		B,@object
	.size		B,(.L_1 - B)
	.other		B,@"STV_DEFAULT STO_CUDA_MANAGED"
B:
	.zero		4000000
.L_1:


//--------------------- .nv.constant0._Z12MatMulKernelii --------------------------
	.section	.nv.constant0._Z12MatMulKernelii,"a",@progbits
	.sectionflags	@""
	.align	4
.nv.constant0._Z12MatMulKernelii:
	.zero		904


//--------------------- SYMBOLS --------------------------

	.type		.nv.reservedSmem.offset0,@object
	.size		.nv.reservedSmem.offset0,0x4
	.type		.nv.reservedSmem.cap,@object
	.size		.nv.reservedSmem.cap,0x4
